//
// Generated by NVIDIA NVVM Compiler
//
// Compiler Build ID: CL-36424714
// Cuda compilation tools, release 13.0, V13.0.88
// Based on NVVM 20.0.0
//

.version 9.0
.target sm_100
.address_size 64

	// .globl	_Z6kernelPjS_i

.visible .entry _Z6kernelPjS_i(
	.param .u64 .ptr .align 1 _Z6kernelPjS_i_param_0,
	.param .u64 .ptr .align 1 _Z6kernelPjS_i_param_1,
	.param .u32 _Z6kernelPjS_i_param_2
)
{
	.reg .b32 	%r<6>;
	.reg .b64 	%rd<8>;

	ld.param.u64 	%rd1, [_Z6kernelPjS_i_param_0];
	ld.param.u64 	%rd2, [_Z6kernelPjS_i_param_1];
	ld.param.u32 	%r1, [_Z6kernelPjS_i_param_2];
	cvta.to.global.u64 	%rd3, %rd2;
	cvta.to.global.u64 	%rd4, %rd1;
	mov.u32 	%r2, %tid.x;
	shr.u32 	%r3, %r2, 2;
	and.b32  	%r4, %r2, 3;
	mad.lo.s32 	%r5, %r1, %r3, %r4;
	mul.wide.u32 	%rd5, %r5, 4;
	add.s64 	%rd6, %rd4, %rd5;
	st.global.u32 	[%rd6], %r3;
	add.s64 	%rd7, %rd3, %rd5;
	st.global.u32 	[%rd7], %r4;
	ret;

}


// ===== COMPILED SASS (sm_100) =====

	.target	sm_100

	.elftype	@"ET_EXEC"


//--------------------- .note.nv.tkinfo           --------------------------
	.section	.note.nv.tkinfo,"",@"SHT_NOTE"
	.sectionflags	@"SHF_NOTE_NV_TKINFO"
	.tkinfo
        /*0018*/ 	.word	0x00000002
        /*0030*/ 	.string	""
        /*0030*/ 	.string	"ptxas"
        /*0030*/ 	.string	"Cuda compilation tools, release 13.0, V13.0.88"
        /*0030*/ 	.string	"Build cuda_13.0.r13.0/compiler.36424714_0"
        /*0030*/ 	.string	"-arch sm_100 -m 64 "



//--------------------- .note.nv.cuinfo           --------------------------
	.section	.note.nv.cuinfo,"",@"SHT_NOTE"
	.sectionflags	@"SHF_NOTE_NV_CUINFO"
        /*0018*/ 	.short	0x0002
        /*001a*/ 	.short	0x0064
        /*001c*/ 	.short	0x0082
	.zero		2


//--------------------- .nv.info                  --------------------------
	.section	.nv.info,"",@"SHT_CUDA_INFO"
	.align	4


	//----- nvinfo : EIATTR_REGCOUNT
	.align		4
        /*0000*/ 	.byte	0x04, 0x2f
        /*0002*/ 	.short	(.L_1 - .L_0)
	.align		4
.L_0:
        /*0004*/ 	.word	index@(_Z6kernelPjS_i)
        /*0008*/ 	.word	0x0000000c


	//----- nvinfo : EIATTR_FRAME_SIZE
	.align		4
.L_1:
        /*000c*/ 	.byte	0x04, 0x11
        /*000e*/ 	.short	(.L_3 - .L_2)
	.align		4
.L_2:
        /*0010*/ 	.word	index@(_Z6kernelPjS_i)
        /*0014*/ 	.word	0x00000000


	//----- nvinfo : EIATTR_MIN_STACK_SIZE
	.align		4
.L_3:
        /*0018*/ 	.byte	0x04, 0x12
        /*001a*/ 	.short	(.L_5 - .L_4)
	.align		4
.L_4:
        /*001c*/ 	.word	index@(_Z6kernelPjS_i)
        /*0020*/ 	.word	0x00000000
.L_5:


//--------------------- .nv.compat                --------------------------
	.section	.nv.compat,"",@"SHT_CUDA_COMPAT_INFO"
	.align	4
        /*0000*/ 	.byte	0x02, 0x09, 0x00, 0x00, 0x02, 0x02, 0x01, 0x00, 0x02, 0x05, 0x05, 0x00, 0x03, 0x07, 0x01, 0x01
        /*0010*/ 	.byte	0x02, 0x03, 0x00, 0x00, 0x02, 0x06, 0x01, 0x00, 0x04, 0x0b, 0x08, 0x00, 0x09, 0x00, 0x00, 0x00
        /*0020*/ 	.byte	0x00, 0x00, 0x00, 0x00


//--------------------- .nv.info._Z6kernelPjS_i   --------------------------
	.section	.nv.info._Z6kernelPjS_i,"",@"SHT_CUDA_INFO"
	.sectionflags	@""
	.align	4


	//----- nvinfo : EIATTR_CUDA_API_VERSION
	.align		4
        /*0000*/ 	.byte	0x04, 0x37
        /*0002*/ 	.short	(.L_7 - .L_6)
.L_6:
        /*0004*/ 	.word	0x00000082


	//----- nvinfo : EIATTR_KPARAM_INFO
	.align		4
.L_7:
        /*0008*/ 	.byte	0x04, 0x17
        /*000a*/ 	.short	(.L_9 - .L_8)
.L_8:
        /*000c*/ 	.word	0x00000000
        /*0010*/ 	.short	0x0002
        /*0012*/ 	.short	0x0010
        /*0014*/ 	.byte	0x00, 0xf0, 0x11, 0x00


	//----- nvinfo : EIATTR_KPARAM_INFO
	.align		4
.L_9:
        /*0018*/ 	.byte	0x04, 0x17
        /*001a*/ 	.short	(.L_11 - .L_10)
.L_10:
        /*001c*/ 	.word	0x00000000
        /*0020*/ 	.short	0x0001
        /*0022*/ 	.short	0x0008
        /*0024*/ 	.byte	0x00, 0xf5, 0x21, 0x00


	//----- nvinfo : EIATTR_KPARAM_INFO
	.align		4
.L_11:
        /*0028*/ 	.byte	0x04, 0x17
        /*002a*/ 	.short	(.L_13 - .L_12)
.L_12:
        /*002c*/ 	.word	0x00000000
        /*0030*/ 	.short	0x0000
        /*0032*/ 	.short	0x0000
        /*0034*/ 	.byte	0x00, 0xf5, 0x21, 0x00


	//----- nvinfo : EIATTR_SPARSE_MMA_MASK
	.align		4
.L_13:
        /*0038*/ 	.byte	0x03, 0x50
        /*003a*/ 	.short	0x0000


	//----- nvinfo : EIATTR_MAXREG_COUNT
	.align		4
        /*003c*/ 	.byte	0x03, 0x1b
        /*003e*/ 	.short	0x00ff


	//----- nvinfo : EIATTR_MERCURY_ISA_VERSION
	.align		4
        /*0040*/ 	.byte	0x03, 0x5f
        /*0042*/ 	.short	0x0101


	//----- nvinfo : EIATTR_VRC_CTA_INIT_COUNT
	.align		4
        /*0044*/ 	.byte	0x02, 0x4a
	.zero		1
	.zero		1


	//----- nvinfo : EIATTR_EXIT_INSTR_OFFSETS
	.align		4
        /*0048*/ 	.byte	0x04, 0x1c
        /*004a*/ 	.short	(.L_15 - .L_14)


	//   ....[0]....
.L_14:
        /*004c*/ 	.word	0x000000d0


	//----- nvinfo : EIATTR_CBANK_PARAM_SIZE
	.align		4
.L_15:
        /*0050*/ 	.byte	0x03, 0x19
        /*0052*/ 	.short	0x0014


	//----- nvinfo : EIATTR_PARAM_CBANK
	.align		4
        /*0054*/ 	.byte	0x04, 0x0a
        /*0056*/ 	.short	(.L_17 - .L_16)
	.align		4
.L_16:
        /*0058*/ 	.word	index@(.nv.constant0._Z6kernelPjS_i)
        /*005c*/ 	.short	0x0380
        /*005e*/ 	.short	0x0014


	//----- nvinfo : EIATTR_SW_WAR
	.align		4
.L_17:
        /*0060*/ 	.byte	0x04, 0x36
        /*0062*/ 	.short	(.L_19 - .L_18)
.L_18:
        /*0064*/ 	.word	0x00000008
.L_19:


//--------------------- .nv.callgraph             --------------------------
	.section	.nv.callgraph,"",@"SHT_CUDA_CALLGRAPH"
	.align	4
	.sectionentsize	8
	.align		4
        /*0000*/ 	.word	0x00000000
	.align		4
        /*0004*/ 	.word	0xffffffff
	.align		4
        /*0008*/ 	.word	0x00000000
	.align		4
        /*000c*/ 	.word	0xfffffffe
	.align		4
        /*0010*/ 	.word	0x00000000
	.align		4
        /*0014*/ 	.word	0xfffffffd
	.align		4
        /*0018*/ 	.word	0x00000000
	.align		4
        /*001c*/ 	.word	0xfffffffc


//--------------------- .text._Z6kernelPjS_i      --------------------------
	.section	.text._Z6kernelPjS_i,"ax",@progbits
	.align	128
        .global         _Z6kernelPjS_i
        .type           _Z6kernelPjS_i,@function
        .size           _Z6kernelPjS_i,(.L_x_1 - _Z6kernelPjS_i)
        .other          _Z6kernelPjS_i,@"STO_CUDA_ENTRY STV_DEFAULT"
_Z6kernelPjS_i:
.text._Z6kernelPjS_i:
[----:B------:R-:W-:Y:S01]  /*0000*/  LDC R1, c[0x0][0x37c] ;  /* 0x0000df00ff017b82 */ /* 0x000fe20000000800 */
[----:B------:R-:W0:Y:S07]  /*0010*/  S2R R0, SR_TID.X ;  /* 0x0000000000007919 */ /* 0x000e2e0000002100 */
[----:B------:R-:W1:Y:S01]  /*0020*/  LDC.64 R2, c[0x0][0x380] ;  /* 0x0000e000ff027b82 */ /* 0x000e620000000a00 */
[----:B------:R-:W2:Y:S01]  /*0030*/  LDCU UR6, c[0x0][0x390] ;  /* 0x00007200ff0677ac */ /* 0x000ea20008000800 */
[----:B------:R-:W3:Y:S06]  /*0040*/  LDCU.64 UR4, c[0x0][0x358] ;  /* 0x00006b00ff0477ac */ /* 0x000eec0008000a00 */
[----:B------:R-:W4:Y:S01]  /*0050*/  LDC.64 R4, c[0x0][0x388] ;  /* 0x0000e200ff047b82 */ /* 0x000f220000000a00 */
[----:B0-----:R-:W-:-:S02]  /*0060*/  SHF.R.U32.HI R7, RZ, 0x2, R0 ;  /* 0x00000002ff077819 */ /* 0x001fc40000011600 */
[----:B------:R-:W-:-:S05]  /*0070*/  LOP3.LUT R0, R0, 0x3, RZ, 0xc0, !PT ;  /* 0x0000000300007812 */ /* 0x000fca00078ec0ff */
[----:B--2---:R-:W-:-:S04]  /*0080*/  IMAD R9, R7, UR6, R0 ;  /* 0x0000000607097c24 */ /* 0x004fc8000f8e0200 */
[----:B-1----:R-:W-:-:S04]  /*0090*/  IMAD.WIDE.U32 R2, R9, 0x4, R2 ;  /* 0x0000000409027825 */ /* 0x002fc800078e0002 */
[----:B----4-:R-:W-:Y:S01]  /*00a0*/  IMAD.WIDE.U32 R4, R9, 0x4, R4 ;  /* 0x0000000409047825 */ /* 0x010fe200078e0004 */
[----:B---3--:R-:W-:Y:S04]  /*00b0*/  STG.E desc[UR4][R2.64], R7 ;  /* 0x0000000702007986 */ /* 0x008fe8000c101904 */
[----:B------:R-:W-:Y:S01]  /*00c0*/  STG.E desc[UR4][R4.64], R0 ;  /* 0x0000000004007986 */ /* 0x000fe2000c101904 */
[----:B------:R-:W-:Y:S05]  /*00d0*/  EXIT ;  /* 0x000000000000794d */ /* 0x000fea0003800000 */
.L_x_0:
[----:B------:R-:W-:-:S00]  /*00e0*/  BRA `(.L_x_0) ;  /* 0xfffffffc00fc7947 */ /* 0x000fc0000383ffff */
[----:B------:R-:W-:-:S00]  /*00f0*/  NOP ;  /* 0x0000000000007918 */ /* 0x000fc00000000000 */
        /* <DEDUP_REMOVED lines=8> */
.L_x_1:


//--------------------- .nv.shared.reserved.0     --------------------------
	.section	.nv.shared.reserved.0,"aw",@nobits
	.weak		__nv_reservedSMEM_offset_0_alias
	.size		__nv_reservedSMEM_offset_0_alias, 0, 64
	.other		__nv_reservedSMEM_offset_0_alias,@"STO_CUDA_RESERVED_SHARED STV_DEFAULT"
__nv_reservedSMEM_offset_0_alias:
	.zero		0
	.zero		64


//--------------------- .nv.constant0._Z6kernelPjS_i --------------------------
	.section	.nv.constant0._Z6kernelPjS_i,"a",@progbits
	.sectionflags	@""
	.align	4
.nv.constant0._Z6kernelPjS_i:
	.zero		916


//--------------------- SYMBOLS --------------------------

	.type		.nv.reservedSmem.offset0,@object
	.size		.nv.reservedSmem.offset0,0x4
